.version 5.0
.target sm_60
.entry bench(.param .u64 I){
    .reg .b64   ptr;
    .reg .b32   r32o<1>;
    ld.param.u64 ptr, [I];
    cvta.to.global.u64  ptr, ptr;
    ld.global.lu.s32 r32o0, [ptr];
    st.global.b32 [ptr+0], r32o0;
}


// ===== COMPILED SASS (sm_100) =====

	.target	sm_100

	.elftype	@"ET_EXEC"


//--------------------- .note.nv.tkinfo           --------------------------
	.section	.note.nv.tkinfo,"",@"SHT_NOTE"
	.sectionflags	@"SHF_NOTE_NV_TKINFO"
	.tkinfo
        /*0018*/ 	.word	0x00000002
        /*0030*/ 	.string	""
        /*0030*/ 	.string	"ptxas"
        /*0030*/ 	.string	"Cuda compilation tools, release 13.0, V13.0.88"
        /*0030*/ 	.string	"Build cuda_13.0.r13.0/compiler.36424714_0"
        /*0030*/ 	.string	"-arch sm_100 "



//--------------------- .note.nv.cuinfo           --------------------------
	.section	.note.nv.cuinfo,"",@"SHT_NOTE"
	.sectionflags	@"SHF_NOTE_NV_CUINFO"
        /*0018*/ 	.short	0x0002
        /*001a*/ 	.short	0x003c
        /*001c*/ 	.short	0x0082
	.zero		2


//--------------------- .nv.info                  --------------------------
	.section	.nv.info,"",@"SHT_CUDA_INFO"
	.align	4


	//----- nvinfo : EIATTR_REGCOUNT
	.align		4
        /*0000*/ 	.byte	0x04, 0x2f
        /*0002*/ 	.short	(.L_1 - .L_0)
	.align		4
.L_0:
        /*0004*/ 	.word	index@(bench)
        /*0008*/ 	.word	0x00000008


	//----- nvinfo : EIATTR_FRAME_SIZE
	.align		4
.L_1:
        /*000c*/ 	.byte	0x04, 0x11
        /*000e*/ 	.short	(.L_3 - .L_2)
	.align		4
.L_2:
        /*0010*/ 	.word	index@(bench)
        /*0014*/ 	.word	0x00000000


	//----- nvinfo : EIATTR_MIN_STACK_SIZE
	.align		4
.L_3:
        /*0018*/ 	.byte	0x04, 0x12
        /*001a*/ 	.short	(.L_5 - .L_4)
	.align		4
.L_4:
        /*001c*/ 	.word	index@(bench)
        /*0020*/ 	.word	0x00000000
.L_5:


//--------------------- .nv.compat                --------------------------
	.section	.nv.compat,"",@"SHT_CUDA_COMPAT_INFO"
	.align	4
        /*0000*/ 	.byte	0x02, 0x09, 0x00, 0x00, 0x02, 0x02, 0x01, 0x00, 0x02, 0x05, 0x05, 0x00, 0x03, 0x07, 0x01, 0x01
        /*0010*/ 	.byte	0x02, 0x03, 0x00, 0x00, 0x02, 0x06, 0x01, 0x00, 0x04, 0x0b, 0x08, 0x00, 0x09, 0x00, 0x00, 0x00
        /*0020*/ 	.byte	0x00, 0x00, 0x00, 0x00


//--------------------- .nv.info.bench            --------------------------
	.section	.nv.info.bench,"",@"SHT_CUDA_INFO"
	.sectionflags	@""
	.align	4


	//----- nvinfo : EIATTR_CUDA_API_VERSION
	.align		4
        /*0000*/ 	.byte	0x04, 0x37
        /*0002*/ 	.short	(.L_7 - .L_6)
.L_6:
        /*0004*/ 	.word	0x00000082


	//----- nvinfo : EIATTR_KPARAM_INFO
	.align		4
.L_7:
        /*0008*/ 	.byte	0x04, 0x17
        /*000a*/ 	.short	(.L_9 - .L_8)
.L_8:
        /*000c*/ 	.word	0x00000000
        /*0010*/ 	.short	0x0000
        /*0012*/ 	.short	0x0000
        /*0014*/ 	.byte	0x00, 0xf0, 0x21, 0x00


	//----- nvinfo : EIATTR_SPARSE_MMA_MASK
	.align		4
.L_9:
        /*0018*/ 	.byte	0x03, 0x50
        /*001a*/ 	.short	0x0000


	//----- nvinfo : EIATTR_MAXREG_COUNT
	.align		4
        /*001c*/ 	.byte	0x03, 0x1b
        /*001e*/ 	.short	0x00ff


	//----- nvinfo : EIATTR_MERCURY_ISA_VERSION
	.align		4
        /*0020*/ 	.byte	0x03, 0x5f
        /*0022*/ 	.short	0x0101


	//----- nvinfo : EIATTR_VRC_CTA_INIT_COUNT
	.align		4
        /*0024*/ 	.byte	0x02, 0x4a
	.zero		1
	.zero		1


	//----- nvinfo : EIATTR_EXIT_INSTR_OFFSETS
	.align		4
        /*0028*/ 	.byte	0x04, 0x1c
        /*002a*/ 	.short	(.L_11 - .L_10)


	//   ....[0]....
.L_10:
        /*002c*/ 	.word	0x00000050


	//----- nvinfo : EIATTR_CBANK_PARAM_SIZE
	.align		4
.L_11:
        /*0030*/ 	.byte	0x03, 0x19
        /*0032*/ 	.short	0x0008


	//----- nvinfo : EIATTR_PARAM_CBANK
	.align		4
        /*0034*/ 	.byte	0x04, 0x0a
        /*0036*/ 	.short	(.L_13 - .L_12)
	.align		4
.L_12:
        /*0038*/ 	.word	index@(.nv.constant0.bench)
        /*003c*/ 	.short	0x0380
        /*003e*/ 	.short	0x0008


	//----- nvinfo : EIATTR_SW_WAR
	.align		4
.L_13:
        /*0040*/ 	.byte	0x04, 0x36
        /*0042*/ 	.short	(.L_15 - .L_14)
.L_14:
        /*0044*/ 	.word	0x00000008
.L_15:


//--------------------- .nv.callgraph             --------------------------
	.section	.nv.callgraph,"",@"SHT_CUDA_CALLGRAPH"
	.align	4
	.sectionentsize	8
	.align		4
        /*0000*/ 	.word	0x00000000
	.align		4
        /*0004*/ 	.word	0xffffffff
	.align		4
        /*0008*/ 	.word	0x00000000
	.align		4
        /*000c*/ 	.word	0xfffffffe
	.align		4
        /*0010*/ 	.word	0x00000000
	.align		4
        /*0014*/ 	.word	0xfffffffd
	.align		4
        /*0018*/ 	.word	0x00000000
	.align		4
        /*001c*/ 	.word	0xfffffffc


//--------------------- .text.bench               --------------------------
	.section	.text.bench,"ax",@progbits
	.align	128
.text.bench:
        .type           bench,@function
        .size           bench,(.L_x_1 - bench)
        .other          bench,@"STO_CUDA_ENTRY STV_DEFAULT"
bench:
[----:B------:R-:W-:Y:S08]  /*0000*/  LDC R1, c[0x0][0x37c] ;  /* 0x0000df00ff017b82 */ /* 0x000ff00000000800 */
[----:B------:R-:W0:Y:S01]  /*0010*/  LDC.64 R2, c[0x0][0x380] ;  /* 0x0000e000ff027b82 */ /* 0x000e220000000a00 */
[----:B------:R-:W0:Y:S02]  /*0020*/  LDCU.64 UR4, c[0x0][0x358] ;  /* 0x00006b00ff0477ac */ /* 0x000e240008000a00 */
[----:B0-----:R-:W2:Y:S04]  /*0030*/  LDG.E.LU R5, desc[UR4][R2.64] ;  /* 0x0000000402057981 */ /* 0x001ea8000c3e1900 */
[----:B--2---:R-:W-:Y:S01]  /*0040*/  STG.E desc[UR4][R2.64], R5 ;  /* 0x0000000502007986 */ /* 0x004fe2000c101904 */
[----:B------:R-:W-:Y:S05]  /*0050*/  EXIT ;  /* 0x000000000000794d */ /* 0x000fea0003800000 */
.L_x_0:
[----:B------:R-:W-:-:S00]  /*0060*/  BRA `(.L_x_0) ;  /* 0xfffffffc00fc7947 */ /* 0x000fc0000383ffff */
[----:B------:R-:W-:-:S00]  /*0070*/  NOP ;  /* 0x0000000000007918 */ /* 0x000fc00000000000 */
        /* <DEDUP_REMOVED lines=8> */
.L_x_1:


//--------------------- .nv.shared.reserved.0     --------------------------
	.section	.nv.shared.reserved.0,"aw",@nobits
	.weak		__nv_reservedSMEM_offset_0_alias
	.size		__nv_reservedSMEM_offset_0_alias, 0, 64
	.other		__nv_reservedSMEM_offset_0_alias,@"STO_CUDA_RESERVED_SHARED STV_DEFAULT"
__nv_reservedSMEM_offset_0_alias:
	.zero		0
	.zero		64


//--------------------- .nv.constant0.bench       --------------------------
	.section	.nv.constant0.bench,"a",@progbits
	.sectionflags	@""
	.align	4
.nv.constant0.bench:
	.zero		904


//--------------------- SYMBOLS --------------------------

	.type		.nv.reservedSmem.offset0,@object
	.size		.nv.reservedSmem.offset0,0x4
